	.headerflags	@"EF_CUDA_TEXMODE_UNIFIED EF_CUDA_64BIT_ADDRESS EF_CUDA_ACCELERATORS EF_CUDA_SM90 EF_CUDA_VIRTUAL_SM(EF_CUDA_SM90)"
	.elftype	@"ET_EXEC"


//--------------------- .nv.info                  --------------------------
	.section	.nv.info,"",@"SHT_CUDA_INFO"
	.align	4


	//----- nvinfo : EIATTR_REGCOUNT
	.align		4
        /*0000*/ 	.byte	0x04, 0x2f
        /*0002*/ 	.short	(.L_1 - .L_0)
	.align		4
.L_0:
        /*0004*/ 	.word	index@(triton_poi_fused_max_pool2d_with_indices_8)
        /*0008*/ 	.word	0x00000010


	//----- nvinfo : EIATTR_MIN_STACK_SIZE
	.align		4
.L_1:
        /*000c*/ 	.byte	0x04, 0x12
        /*000e*/ 	.short	(.L_3 - .L_2)
	.align		4
.L_2:
        /*0010*/ 	.word	index@(triton_poi_fused_max_pool2d_with_indices_8)
        /*0014*/ 	.word	0x00000000


	//----- nvinfo : EIATTR_FRAME_SIZE
	.align		4
.L_3:
        /*0018*/ 	.byte	0x04, 0x11
        /*001a*/ 	.short	(.L_5 - .L_4)
	.align		4
.L_4:
        /*001c*/ 	.word	index@(triton_poi_fused_max_pool2d_with_indices_8)
        /*0020*/ 	.word	0x00000000


	//----- nvinfo : EIATTR_MIN_STACK_SIZE
	.align		4
.L_5:
        /*0024*/ 	.byte	0x04, 0x12
        /*0026*/ 	.short	(.L_7 - .L_6)
	.align		4
.L_6:
        /*0028*/ 	.word	index@(triton_poi_fused_max_pool2d_with_indices_8)
        /*002c*/ 	.word	0x00000000
.L_7:


//--------------------- .nv.info.triton_poi_fused_max_pool2d_with_indices_8 --------------------------
	.section	.nv.info.triton_poi_fused_max_pool2d_with_indices_8,"",@"SHT_CUDA_INFO"
	.sectionflags	@""
	.align	4


	//----- nvinfo : EIATTR_CUDA_API_VERSION
	.align		4
        /*0000*/ 	.byte	0x04, 0x37
        /*0002*/ 	.short	(.L_9 - .L_8)
.L_8:
        /*0004*/ 	.word	0x0000007c


	//----- nvinfo : EIATTR_KPARAM_INFO
	.align		4
.L_9:
        /*0008*/ 	.byte	0x04, 0x17
        /*000a*/ 	.short	(.L_11 - .L_10)
.L_10:
        /*000c*/ 	.word	0x00000000
        /*0010*/ 	.short	0x0003
        /*0012*/ 	.short	0x0018
        /*0014*/ 	.byte	0x00, 0xf0, 0x11, 0x00


	//----- nvinfo : EIATTR_KPARAM_INFO
	.align		4
.L_11:
        /*0018*/ 	.byte	0x04, 0x17
        /*001a*/ 	.short	(.L_13 - .L_12)
.L_12:
        /*001c*/ 	.word	0x00000000
        /*0020*/ 	.short	0x0002
        /*0022*/ 	.short	0x0010
        /*0024*/ 	.byte	0x00, 0xf4, 0x21, 0x00


	//----- nvinfo : EIATTR_KPARAM_INFO
	.align		4
.L_13:
        /*0028*/ 	.byte	0x04, 0x17
        /*002a*/ 	.short	(.L_15 - .L_14)
.L_14:
        /*002c*/ 	.word	0x00000000
        /*0030*/ 	.short	0x0001
        /*0032*/ 	.short	0x0008
        /*0034*/ 	.byte	0x00, 0xf4, 0x21, 0x00


	//----- nvinfo : EIATTR_KPARAM_INFO
	.align		4
.L_15:
        /*0038*/ 	.byte	0x04, 0x17
        /*003a*/ 	.short	(.L_17 - .L_16)
.L_16:
        /*003c*/ 	.word	0x00000000
        /*0040*/ 	.short	0x0000
        /*0042*/ 	.short	0x0000
        /*0044*/ 	.byte	0x00, 0xf4, 0x21, 0x00


	//----- nvinfo : EIATTR_SPARSE_MMA_MASK
	.align		4
.L_17:
        /*0048*/ 	.byte	0x03, 0x50
        /*004a*/ 	.short	0x0000


	//----- nvinfo : EIATTR_MAXREG_COUNT
	.align		4
        /*004c*/ 	.byte	0x03, 0x1b
        /*004e*/ 	.short	0x00ff


	//----- nvinfo : EIATTR_EXIT_INSTR_OFFSETS
	.align		4
        /*0050*/ 	.byte	0x04, 0x1c
        /*0052*/ 	.short	(.L_19 - .L_18)


	//   ....[0]....
.L_18:
        /*0054*/ 	.word	0x00000410


	//----- nvinfo : EIATTR_REQNTID
	.align		4
.L_19:
        /*0058*/ 	.byte	0x04, 0x10
        /*005a*/ 	.short	(.L_21 - .L_20)
.L_20:
        /*005c*/ 	.word	0x00000080
        /*0060*/ 	.word	0x00000001
        /*0064*/ 	.word	0x00000001


	//----- nvinfo : EIATTR_CBANK_PARAM_SIZE
	.align		4
.L_21:
        /*0068*/ 	.byte	0x03, 0x19
        /*006a*/ 	.short	0x001c


	//----- nvinfo : EIATTR_PARAM_CBANK
	.align		4
        /*006c*/ 	.byte	0x04, 0x0a
        /*006e*/ 	.short	(.L_23 - .L_22)
	.align		4
.L_22:
        /*0070*/ 	.word	index@(.nv.constant0.triton_poi_fused_max_pool2d_with_indices_8)
        /*0074*/ 	.short	0x0210
        /*0076*/ 	.short	0x001c


	//----- nvinfo : EIATTR_SW_WAR
	.align		4
.L_23:
        /*0078*/ 	.byte	0x04, 0x36
        /*007a*/ 	.short	(.L_25 - .L_24)
.L_24:
        /*007c*/ 	.word	0x00000008
.L_25:


//--------------------- .nv.callgraph             --------------------------
	.section	.nv.callgraph,"",@"SHT_CUDA_CALLGRAPH"
	.align	4
	.sectionentsize	8
	.align		4
        /*0000*/ 	.word	0x00000000
	.align		4
        /*0004*/ 	.word	0xffffffff
	.align		4
        /*0008*/ 	.word	0x00000000
	.align		4
        /*000c*/ 	.word	0xfffffffe
	.align		4
        /*0010*/ 	.word	0x00000000
	.align		4
        /*0014*/ 	.word	0xfffffffd
	.align		4
        /*0018*/ 	.word	0x00000000
	.align		4
        /*001c*/ 	.word	0xfffffffc


//--------------------- .text.triton_poi_fused_max_pool2d_with_indices_8 --------------------------
	.section	.text.triton_poi_fused_max_pool2d_with_indices_8,"ax",@progbits
	.align	128
        .global         triton_poi_fused_max_pool2d_with_indices_8
        .type           triton_poi_fused_max_pool2d_with_indices_8,@function
        .size           triton_poi_fused_max_pool2d_with_indices_8,(.L_x_1 - triton_poi_fused_max_pool2d_with_indices_8)
        .other          triton_poi_fused_max_pool2d_with_indices_8,@"STO_CUDA_ENTRY STV_DEFAULT"
triton_poi_fused_max_pool2d_with_indices_8:
.text.triton_poi_fused_max_pool2d_with_indices_8:
[----:B------:R-:W-:Y:S01]  /*0000*/  LDC R1, c[0x0][0x28] ;  /* 0x00000a00ff017b82 */ /* 0x000fe20000000800 */
[----:B------:R-:W1:Y:S01]  /*0010*/  S2R R0, SR_TID.X ;  /* 0x0000000000007919 */ /* 0x000e620000002100 */
[----:B------:R-:W-:Y:S01]  /*0020*/  ULDC.64 UR4, c[0x0][0x208] ;  /* 0x0000820000047ab9 */ /* 0x000fe20000000a00 */
[----:B------:R-:W-:Y:S01]  /*0030*/  ULDC.64 UR6, c[0x0][0x220] ;  /* 0x0000880000067ab9 */ /* 0x000fe20000000a00 */
[----:B------:R-:W2:Y:S01]  /*0040*/  S2R R3, SR_CTAID.X ;  /* 0x0000000000037919 */ /* 0x000ea20000002500 */
[----:B-1----:R-:W-:Y:S01]  /*0050*/  IMAD.SHL.U32 R0, R0, 0x2, RZ ;  /* 0x0000000200007824 */ /* 0x002fe200078e00ff */
[----:B--2---:R-:W-:-:S04]  /*0060*/  SHF.R.S32.HI R5, RZ, 0x17, R3 ;  /* 0x00000017ff057819 */ /* 0x004fc80000011403 */
[----:B------:R-:W-:Y:S02]  /*0070*/  LOP3.LUT R0, R0, 0xfe, RZ, 0xc0, !PT ;  /* 0x000000fe00007812 */ /* 0x000fe400078ec0ff */
[----:B------:R-:W-:-:S03]  /*0080*/  SGXT R5, R5, 0x1 ;  /* 0x000000010505781a */ /* 0x000fc60000000200 */
[----:B------:R-:W-:-:S05]  /*0090*/  IMAD R0, R3, 0x100, R0 ;  /* 0x0000010003007824 */ /* 0x000fca00078e0200 */
[----:B------:R-:W-:Y:S02]  /*00a0*/  SHF.R.S32.HI R3, RZ, 0x1f, R0 ;  /* 0x0000001fff037819 */ /* 0x000fe40000011400 */
[-C--:B------:R-:W-:Y:S02]  /*00b0*/  LEA.HI R6, R5, R0.reuse, RZ, 0x9 ;  /* 0x0000000005067211 */ /* 0x080fe400078f48ff */
[----:B------:R-:W-:Y:S02]  /*00c0*/  LEA.HI R4, R3, R0, RZ, 0x5 ;  /* 0x0000000003047211 */ /* 0x000fe400078f28ff */
[----:B------:R-:W1:Y:S01]  /*00d0*/  LDC.64 R2, c[0x0][0x210] ;  /* 0x00008400ff027b82 */ /* 0x000e620000000a00 */
[----:B------:R-:W-:Y:S01]  /*00e0*/  IMAD.SHL.U32 R7, R6, 0x4, RZ ;  /* 0x0000000406077824 */ /* 0x000fe200078e00ff */
[----:B------:R-:W-:-:S04]  /*00f0*/  SHF.R.S32.HI R5, RZ, 0x5, R4 ;  /* 0x00000005ff057819 */ /* 0x000fc80000011404 */
[----:B------:R-:W-:Y:S02]  /*0100*/  LEA.HI R6, R5, R5, RZ, 0x4 ;  /* 0x0000000505067211 */ /* 0x000fe400078f20ff */
[----:B------:R-:W-:Y:S02]  /*0110*/  LOP3.LUT R8, R7, 0xfffff800, RZ, 0xc0, !PT ;  /* 0xfffff80007087812 */ /* 0x000fe400078ec0ff */
[----:B------:R-:W-:Y:S02]  /*0120*/  LOP3.LUT R7, R4, 0xffffffe0, RZ, 0xc0, !PT ;  /* 0xffffffe004077812 */ /* 0x000fe400078ec0ff */
[----:B------:R-:W-:Y:S02]  /*0130*/  LOP3.LUT R6, R6, 0x3fffff0, RZ, 0xc0, !PT ;  /* 0x03fffff006067812 */ /* 0x000fe400078ec0ff */
[----:B------:R-:W-:-:S03]  /*0140*/  IADD3 R7, R8, R0, -R7 ;  /* 0x0000000008077210 */ /* 0x000fc60007ffe807 */
[----:B------:R-:W-:-:S04]  /*0150*/  IMAD.IADD R6, R5, 0x1, -R6 ;  /* 0x0000000105067824 */ /* 0x000fc800078e0a06 */
[----:B------:R-:W-:-:S04]  /*0160*/  IMAD R11, R6, 0x40, R7 ;  /* 0x00000040060b7824 */ /* 0x000fc800078e0207 */
[C---:B------:R-:W-:Y:S02]  /*0170*/  VIADD R9, R11.reuse, 0x20 ;  /* 0x000000200b097836 */ /* 0x040fe40000000000 */
[----:B-1----:R-:W-:-:S04]  /*0180*/  IMAD.WIDE R6, R11, 0x4, R2 ;  /* 0x000000040b067825 */ /* 0x002fc800078e0202 */
[--C-:B------:R-:W-:Y:S02]  /*0190*/  IMAD.WIDE R8, R9, 0x4, R2.reuse ;  /* 0x0000000409087825 */ /* 0x100fe400078e0202 */
[----:B------:R-:W2:Y:S02]  /*01a0*/  LDG.E.64 R6, desc[UR4][R6.64] ;  /* 0x0000000406067981 */ /* 0x000ea4000c1e1b00 */
[----:B------:R-:W-:Y:S02]  /*01b0*/  VIADD R5, R11, 0x400 ;  /* 0x000004000b057836 */ /* 0x000fe40000000000 */
[----:B------:R1:W2:Y:S02]  /*01c0*/  LDG.E.64 R12, desc[UR4][R8.64] ;  /* 0x00000004080c7981 */ /* 0x0002a4000c1e1b00 */
[----:B------:R-:W-:-:S04]  /*01d0*/  IMAD.WIDE R4, R5, 0x4, R2 ;  /* 0x0000000405047825 */ /* 0x000fc800078e0202 */
[----:B------:R-:W-:Y:S02]  /*01e0*/  VIADD R11, R11, 0x420 ;  /* 0x000004200b0b7836 */ /* 0x000fe40000000000 */
[----:B------:R-:W3:Y:S02]  /*01f0*/  LDG.E.64 R4, desc[UR4][R4.64] ;  /* 0x0000000404047981 */ /* 0x000ee4000c1e1b00 */
[----:B------:R-:W-:Y:S01]  /*0200*/  IMAD.WIDE R2, R11, 0x4, R2 ;  /* 0x000000040b027825 */ /* 0x000fe200078e0202 */
[----:B-1----:R-:W1:Y:S05]  /*0210*/  LDC.64 R8, c[0x0][0x218] ;  /* 0x00008600ff087b82 */ /* 0x002e6a0000000a00 */
[----:B------:R-:W4:Y:S01]  /*0220*/  LDG.E.64 R2, desc[UR4][R2.64] ;  /* 0x0000000402027981 */ /* 0x000f22000c1e1b00 */
[----:B--2---:R-:W-:-:S02]  /*0230*/  FSETP.GT.AND P4, PT, R13, R7, PT ;  /* 0x000000070d00720b */ /* 0x004fc40003f84000 */
[----:B------:R-:W-:Y:S02]  /*0240*/  FSETP.GT.AND P3, PT, R12, R6, PT ;  /* 0x000000060c00720b */ /* 0x000fe40003f64000 */
[----:B------:R-:W-:Y:S02]  /*0250*/  FSETP.NAN.AND P0, PT, R13, R13, PT ;  /* 0x0000000d0d00720b */ /* 0x000fe40003f08000 */
[----:B---3--:R-:W-:Y:S02]  /*0260*/  FSETP.NAN.AND P6, PT, R5, R5, PT ;  /* 0x000000050500720b */ /* 0x008fe40003fc8000 */
[----:B------:R-:W-:Y:S02]  /*0270*/  FSETP.NAN.AND P5, PT, R4, R4, PT ;  /* 0x000000040400720b */ /* 0x000fe40003fa8000 */
[----:B------:R-:W-:-:S03]  /*0280*/  FSETP.NAN.AND P1, PT, R12, R12, PT ;  /* 0x0000000c0c00720b */ /* 0x000fc60003f28000 */
[----:B------:R-:W-:Y:S02]  /*0290*/  @!P4 SEL R13, R13, R7, P0 ;  /* 0x000000070d0dc207 */ /* 0x000fe40000000000 */
[----:B------:R-:W-:Y:S02]  /*02a0*/  @!P3 SEL R12, R12, R6, P1 ;  /* 0x000000060c0cb207 */ /* 0x000fe40000800000 */
[----:B------:R-:W-:Y:S02]  /*02b0*/  FSETP.GEU.AND P0, PT, R13, R5, PT ;  /* 0x000000050d00720b */ /* 0x000fe40003f0e000 */
[----:B----4-:R-:W-:Y:S02]  /*02c0*/  FSETP.NAN.AND P1, PT, R2, R2, PT ;  /* 0x000000020200720b */ /* 0x010fe40003f28000 */
[----:B------:R-:W-:Y:S02]  /*02d0*/  FSETP.GEU.AND P2, PT, R12, R4, PT ;  /* 0x000000040c00720b */ /* 0x000fe40003f4e000 */
[----:B------:R-:W-:-:S02]  /*02e0*/  @!P6 SEL R5, R5, R13, !P0 ;  /* 0x0000000d0505e207 */ /* 0x000fc40004000000 */
[----:B------:R-:W-:Y:S02]  /*02f0*/  FSETP.NAN.AND P6, PT, R3, R3, PT ;  /* 0x000000030300720b */ /* 0x000fe40003fc8000 */
[----:B------:R-:W-:Y:S02]  /*0300*/  SEL R7, RZ, 0x1, !P4 ;  /* 0x00000001ff077807 */ /* 0x000fe40006000000 */
[----:B------:R-:W-:Y:S02]  /*0310*/  @!P5 SEL R4, R4, R12, !P2 ;  /* 0x0000000c0404d207 */ /* 0x000fe40005000000 */
[----:B------:R-:W-:Y:S02]  /*0320*/  SEL R6, RZ, 0x1, !P3 ;  /* 0x00000001ff067807 */ /* 0x000fe40005800000 */
[----:B------:R-:W-:Y:S02]  /*0330*/  SEL R7, R7, 0x2, P0 ;  /* 0x0000000207077807 */ /* 0x000fe40000000000 */
[----:B------:R-:W-:-:S02]  /*0340*/  FSETP.GEU.AND P3, PT, R4, R2, PT ;  /* 0x000000020400720b */ /* 0x000fc40003f6e000 */
[----:B------:R-:W-:Y:S02]  /*0350*/  SEL R10, R6, 0x2, P2 ;  /* 0x00000002060a7807 */ /* 0x000fe40001000000 */
[----:B------:R-:W-:Y:S02]  /*0360*/  FSETP.GEU.AND P0, PT, R5, R3, PT ;  /* 0x000000030500720b */ /* 0x000fe40003f0e000 */
[----:B------:R-:W-:Y:S02]  /*0370*/  @!P1 SEL R2, R2, R4, !P3 ;  /* 0x0000000402029207 */ /* 0x000fe40005800000 */
[----:B------:R-:W-:Y:S02]  /*0380*/  SEL R10, R10, 0x3, P3 ;  /* 0x000000030a0a7807 */ /* 0x000fe40001800000 */
[----:B------:R-:W-:Y:S02]  /*0390*/  SEL R11, R7, 0x3, P0 ;  /* 0x00000003070b7807 */ /* 0x000fe40000000000 */
[----:B------:R-:W-:-:S02]  /*03a0*/  IADD3 R6, P1, R0, UR6, RZ ;  /* 0x0000000600067c10 */ /* 0x000fc4000ff3e0ff */
[----:B------:R-:W-:Y:S01]  /*03b0*/  @!P6 SEL R3, R3, R5, !P0 ;  /* 0x000000050303e207 */ /* 0x000fe20004000000 */
[C---:B-1----:R-:W-:Y:S01]  /*03c0*/  IMAD.WIDE R4, R0.reuse, 0x4, R8 ;  /* 0x0000000400047825 */ /* 0x042fe200078e0208 */
[----:B------:R-:W-:-:S03]  /*03d0*/  LEA.HI.X.SX32 R7, R0, UR7, 0x1, P1 ;  /* 0x0000000700077c11 */ /* 0x000fc600088f0eff */
[----:B------:R-:W-:Y:S01]  /*03e0*/  IMAD R11, R11, 0x100, R10 ;  /* 0x000001000b0b7824 */ /* 0x000fe200078e020a */
[----:B------:R-:W-:Y:S04]  /*03f0*/  STG.E.64 desc[UR4][R4.64], R2 ;  /* 0x0000000204007986 */ /* 0x000fe8000c101b04 */
[----:B------:R-:W-:Y:S01]  /*0400*/  STG.E.U16 desc[UR4][R6.64], R11 ;  /* 0x0000000b06007986 */ /* 0x000fe2000c101504 */
[----:B------:R-:W-:Y:S05]  /*0410*/  EXIT ;  /* 0x000000000000794d */ /* 0x000fea0003800000 */
.L_x_0:
[----:B------:R-:W-:-:S00]  /*0420*/  BRA `(.L_x_0) ;  /* 0xfffffffc00fc7947 */ /* 0x000fc0000383ffff */
[----:B------:R-:W-:-:S00]  /*0430*/  NOP ;  /* 0x0000000000007918 */ /* 0x000fc00000000000 */
        /* <DEDUP_REMOVED lines=12> */
.L_x_1:


//--------------------- .nv.constant0.triton_poi_fused_max_pool2d_with_indices_8 --------------------------
	.section	.nv.constant0.triton_poi_fused_max_pool2d_with_indices_8,"a",@progbits
	.sectionflags	@""
	.align	4
.nv.constant0.triton_poi_fused_max_pool2d_with_indices_8:
	.zero		556
